//
// Generated by NVIDIA NVVM Compiler
//
// Compiler Build ID: CL-36424714
// Cuda compilation tools, release 13.0, V13.0.88
// Based on NVVM 20.0.0
//

.version 9.0
.target sm_100
.address_size 64

	// .globl	_Z15wmma_gemm_16x16P6__halfS0_Pf

.visible .entry _Z15wmma_gemm_16x16P6__halfS0_Pf(
	.param .u64 .ptr .align 1 _Z15wmma_gemm_16x16P6__halfS0_Pf_param_0,
	.param .u64 .ptr .align 1 _Z15wmma_gemm_16x16P6__halfS0_Pf_param_1,
	.param .u64 .ptr .align 1 _Z15wmma_gemm_16x16P6__halfS0_Pf_param_2
)
{
	.reg .b32 	%r<18>;
	.reg .b32 	%f<10>;
	.reg .b64 	%rd<7>;

	ld.param.u64 	%rd1, [_Z15wmma_gemm_16x16P6__halfS0_Pf_param_0];
	ld.param.u64 	%rd2, [_Z15wmma_gemm_16x16P6__halfS0_Pf_param_1];
	ld.param.u64 	%rd3, [_Z15wmma_gemm_16x16P6__halfS0_Pf_param_2];
	cvta.to.global.u64 	%rd4, %rd1;
	cvta.to.global.u64 	%rd5, %rd2;
	cvta.to.global.u64 	%rd6, %rd3;
	mov.b32 	%r1, 16;
	wmma.load.a.sync.aligned.col.m16n16k16.global.f16 	{%r2, %r3, %r4, %r5, %r6, %r7, %r8, %r9}, [%rd4], %r1;
	wmma.load.b.sync.aligned.col.m16n16k16.global.f16 	{%r10, %r11, %r12, %r13, %r14, %r15, %r16, %r17}, [%rd5], %r1;
	mov.f32 	%f1, 0f00000000;
	wmma.mma.sync.aligned.col.col.m16n16k16.f32.f32 {%f2, %f3, %f4, %f5, %f6, %f7, %f8, %f9}, {%r2, %r3, %r4, %r5, %r6, %r7, %r8, %r9}, {%r10, %r11, %r12, %r13, %r14, %r15, %r16, %r17}, {%f1, %f1, %f1, %f1, %f1, %f1, %f1, %f1};
	wmma.store.d.sync.aligned.col.m16n16k16.global.f32 	[%rd6], {%f2, %f3, %f4, %f5, %f6, %f7, %f8, %f9}, %r1;
	ret;

}


// ===== COMPILED SASS (sm_100) =====

	.target	sm_100

	.elftype	@"ET_EXEC"


//--------------------- .note.nv.tkinfo           --------------------------
	.section	.note.nv.tkinfo,"",@"SHT_NOTE"
	.sectionflags	@"SHF_NOTE_NV_TKINFO"
	.tkinfo
        /*0018*/ 	.word	0x00000002
        /*0030*/ 	.string	""
        /*0030*/ 	.string	"ptxas"
        /*0030*/ 	.string	"Cuda compilation tools, release 13.0, V13.0.88"
        /*0030*/ 	.string	"Build cuda_13.0.r13.0/compiler.36424714_0"
        /*0030*/ 	.string	"-arch sm_100 -m 64 "



//--------------------- .note.nv.cuinfo           --------------------------
	.section	.note.nv.cuinfo,"",@"SHT_NOTE"
	.sectionflags	@"SHF_NOTE_NV_CUINFO"
        /*0018*/ 	.short	0x0002
        /*001a*/ 	.short	0x0064
        /*001c*/ 	.short	0x0082
	.zero		2


//--------------------- .nv.info                  --------------------------
	.section	.nv.info,"",@"SHT_CUDA_INFO"
	.align	4


	//----- nvinfo : EIATTR_REGCOUNT
	.align		4
        /*0000*/ 	.byte	0x04, 0x2f
        /*0002*/ 	.short	(.L_1 - .L_0)
	.align		4
.L_0:
        /*0004*/ 	.word	index@(_Z15wmma_gemm_16x16P6__halfS0_Pf)
        /*0008*/ 	.word	0x00000014


	//----- nvinfo : EIATTR_FRAME_SIZE
	.align		4
.L_1:
        /*000c*/ 	.byte	0x04, 0x11
        /*000e*/ 	.short	(.L_3 - .L_2)
	.align		4
.L_2:
        /*0010*/ 	.word	index@(_Z15wmma_gemm_16x16P6__halfS0_Pf)
        /*0014*/ 	.word	0x00000000


	//----- nvinfo : EIATTR_MIN_STACK_SIZE
	.align		4
.L_3:
        /*0018*/ 	.byte	0x04, 0x12
        /*001a*/ 	.short	(.L_5 - .L_4)
	.align		4
.L_4:
        /*001c*/ 	.word	index@(_Z15wmma_gemm_16x16P6__halfS0_Pf)
        /*0020*/ 	.word	0x00000000
.L_5:


//--------------------- .nv.compat                --------------------------
	.section	.nv.compat,"",@"SHT_CUDA_COMPAT_INFO"
	.align	4
        /*0000*/ 	.byte	0x02, 0x09, 0x00, 0x00, 0x02, 0x02, 0x01, 0x00, 0x02, 0x05, 0x05, 0x00, 0x03, 0x07, 0x01, 0x01
        /*0010*/ 	.byte	0x02, 0x03, 0x00, 0x00, 0x02, 0x06, 0x01, 0x00, 0x04, 0x0b, 0x08, 0x00, 0x09, 0x00, 0x00, 0x00
        /*0020*/ 	.byte	0x00, 0x00, 0x00, 0x00


//--------------------- .nv.info._Z15wmma_gemm_16x16P6__halfS0_Pf --------------------------
	.section	.nv.info._Z15wmma_gemm_16x16P6__halfS0_Pf,"",@"SHT_CUDA_INFO"
	.sectionflags	@""
	.align	4


	//----- nvinfo : EIATTR_CUDA_API_VERSION
	.align		4
        /*0000*/ 	.byte	0x04, 0x37
        /*0002*/ 	.short	(.L_7 - .L_6)
.L_6:
        /*0004*/ 	.word	0x00000082


	//----- nvinfo : EIATTR_KPARAM_INFO
	.align		4
.L_7:
        /*0008*/ 	.byte	0x04, 0x17
        /*000a*/ 	.short	(.L_9 - .L_8)
.L_8:
        /*000c*/ 	.word	0x00000000
        /*0010*/ 	.short	0x0002
        /*0012*/ 	.short	0x0010
        /*0014*/ 	.byte	0x00, 0xf5, 0x21, 0x00


	//----- nvinfo : EIATTR_KPARAM_INFO
	.align		4
.L_9:
        /*0018*/ 	.byte	0x04, 0x17
        /*001a*/ 	.short	(.L_11 - .L_10)
.L_10:
        /*001c*/ 	.word	0x00000000
        /*0020*/ 	.short	0x0001
        /*0022*/ 	.short	0x0008
        /*0024*/ 	.byte	0x00, 0xf5, 0x21, 0x00


	//----- nvinfo : EIATTR_KPARAM_INFO
	.align		4
.L_11:
        /*0028*/ 	.byte	0x04, 0x17
        /*002a*/ 	.short	(.L_13 - .L_12)
.L_12:
        /*002c*/ 	.word	0x00000000
        /*0030*/ 	.short	0x0000
        /*0032*/ 	.short	0x0000
        /*0034*/ 	.byte	0x00, 0xf5, 0x21, 0x00


	//----- nvinfo : EIATTR_SPARSE_MMA_MASK
	.align		4
.L_13:
        /*0038*/ 	.byte	0x03, 0x50
        /*003a*/ 	.short	0x0000


	//----- nvinfo : EIATTR_WMMA_USED
	.align		4
        /*003c*/ 	.byte	0x01, 0x2b
	.zero		2


	//----- nvinfo : EIATTR_MAXREG_COUNT
	.align		4
        /*0040*/ 	.byte	0x03, 0x1b
        /*0042*/ 	.short	0x00ff


	//----- nvinfo : EIATTR_MERCURY_ISA_VERSION
	.align		4
        /*0044*/ 	.byte	0x03, 0x5f
        /*0046*/ 	.short	0x0101


	//----- nvinfo : EIATTR_VRC_CTA_INIT_COUNT
	.align		4
        /*0048*/ 	.byte	0x02, 0x4a
	.zero		1
	.zero		1


	//----- nvinfo : EIATTR_EXIT_INSTR_OFFSETS
	.align		4
        /*004c*/ 	.byte	0x04, 0x1c
        /*004e*/ 	.short	(.L_15 - .L_14)


	//   ....[0]....
.L_14:
        /*0050*/ 	.word	0x00000290


	//----- nvinfo : EIATTR_CBANK_PARAM_SIZE
	.align		4
.L_15:
        /*0054*/ 	.byte	0x03, 0x19
        /*0056*/ 	.short	0x0018


	//----- nvinfo : EIATTR_PARAM_CBANK
	.align		4
        /*0058*/ 	.byte	0x04, 0x0a
        /*005a*/ 	.short	(.L_17 - .L_16)
	.align		4
.L_16:
        /*005c*/ 	.word	index@(.nv.constant0._Z15wmma_gemm_16x16P6__halfS0_Pf)
        /*0060*/ 	.short	0x0380
        /*0062*/ 	.short	0x0018


	//----- nvinfo : EIATTR_SW_WAR
	.align		4
.L_17:
        /*0064*/ 	.byte	0x04, 0x36
        /*0066*/ 	.short	(.L_19 - .L_18)
.L_18:
        /*0068*/ 	.word	0x00000008
.L_19:


//--------------------- .nv.callgraph             --------------------------
	.section	.nv.callgraph,"",@"SHT_CUDA_CALLGRAPH"
	.align	4
	.sectionentsize	8
	.align		4
        /*0000*/ 	.word	0x00000000
	.align		4
        /*0004*/ 	.word	0xffffffff
	.align		4
        /*0008*/ 	.word	0x00000000
	.align		4
        /*000c*/ 	.word	0xfffffffe
	.align		4
        /*0010*/ 	.word	0x00000000
	.align		4
        /*0014*/ 	.word	0xfffffffd
	.align		4
        /*0018*/ 	.word	0x00000000
	.align		4
        /*001c*/ 	.word	0xfffffffc


//--------------------- .text._Z15wmma_gemm_16x16P6__halfS0_Pf --------------------------
	.section	.text._Z15wmma_gemm_16x16P6__halfS0_Pf,"ax",@progbits
	.align	128
        .global         _Z15wmma_gemm_16x16P6__halfS0_Pf
        .type           _Z15wmma_gemm_16x16P6__halfS0_Pf,@function
        .size           _Z15wmma_gemm_16x16P6__halfS0_Pf,(.L_x_1 - _Z15wmma_gemm_16x16P6__halfS0_Pf)
        .other          _Z15wmma_gemm_16x16P6__halfS0_Pf,@"STO_CUDA_ENTRY STV_DEFAULT"
_Z15wmma_gemm_16x16P6__halfS0_Pf:
.text._Z15wmma_gemm_16x16P6__halfS0_Pf:
[----:B------:R-:W-:Y:S01]  /*0000*/  LDC R1, c[0x0][0x37c] ;  /* 0x0000df00ff017b82 */ /* 0x000fe20000000800 */
[----:B------:R-:W0:Y:S01]  /*0010*/  S2R R3, SR_LANEID ;  /* 0x0000000000037919 */ /* 0x000e220000000000 */
[----:B------:R-:W1:Y:S01]  /*0020*/  LDCU.128 UR8, c[0x0][0x380] ;  /* 0x00007000ff0877ac */ /* 0x000e620008000c00 */
[----:B------:R-:W-:Y:S01]  /*0030*/  IMAD.MOV.U32 R5, RZ, RZ, RZ ;  /* 0x000000ffff057224 */ /* 0x000fe200078e00ff */
[----:B------:R-:W2:Y:S01]  /*0040*/  LDCU.64 UR4, c[0x0][0x358] ;  /* 0x00006b00ff0477ac */ /* 0x000ea20008000a00 */
[----:B------:R-:W3:Y:S01]  /*0050*/  LDCU.64 UR6, c[0x0][0x390] ;  /* 0x00007200ff0677ac */ /* 0x000ee20008000a00 */
[----:B0-----:R-:W-:Y:S02]  /*0060*/  LOP3.LUT R4, R3, 0x3, RZ, 0xc0, !PT ;  /* 0x0000000303047812 */ /* 0x001fe400078ec0ff */
[----:B------:R-:W-:-:S05]  /*0070*/  SHF.R.U32.HI R2, RZ, 0x2, R3 ;  /* 0x00000002ff027819 */ /* 0x000fca0000011603 */
[----:B------:R-:W-:-:S03]  /*0080*/  IMAD.WIDE.U32 R4, R2, 0x8, R4 ;  /* 0x0000000802047825 */ /* 0x000fc600078e0004 */
[----:B-1----:R-:W-:-:S04]  /*0090*/  LEA R8, P0, R4, UR8, 0x2 ;  /* 0x0000000804087c11 */ /* 0x002fc8000f8010ff */
[----:B------:R-:W-:-:S05]  /*00a0*/  LEA.HI.X R9, R4, UR9, R5, 0x2, P0 ;  /* 0x0000000904097c11 */ /* 0x000fca00080f1405 */
[----:B--2---:R-:W2:Y:S04]  /*00b0*/  LDG.E R0, desc[UR4][R8.64] ;  /* 0x0000000408007981 */ /* 0x004ea8000c1e1900 */
[----:B------:R-:W4:Y:S04]  /*00c0*/  LDG.E R16, desc[UR4][R8.64+0x10] ;  /* 0x0000100408107981 */ /* 0x000f28000c1e1900 */
[----:B------:R-:W5:Y:S04]  /*00d0*/  LDG.E R6, desc[UR4][R8.64+0x100] ;  /* 0x0001000408067981 */ /* 0x000f68000c1e1900 */
[----:B------:R-:W3:Y:S01]  /*00e0*/  LDG.E R7, desc[UR4][R8.64+0x110] ;  /* 0x0001100408077981 */ /* 0x000ee2000c1e1900 */
[----:B------:R-:W-:-:S04]  /*00f0*/  LEA R14, P0, R4, UR10, 0x2 ;  /* 0x0000000a040e7c11 */ /* 0x000fc8000f8010ff */
[----:B------:R-:W-:-:S05]  /*0100*/  LEA.HI.X R15, R4, UR11, R5, 0x2, P0 ;  /* 0x0000000b040f7c11 */ /* 0x000fca00080f1405 */
[----:B------:R-:W3:Y:S04]  /*0110*/  LDG.E R10, desc[UR4][R14.64] ;  /* 0x000000040e0a7981 */ /* 0x000ee8000c1e1900 */
[----:B------:R-:W3:Y:S04]  /*0120*/  LDG.E R11, desc[UR4][R14.64+0x10] ;  /* 0x000010040e0b7981 */ /* 0x000ee8000c1e1900 */
[----:B------:R-:W3:Y:S04]  /*0130*/  LDG.E R12, desc[UR4][R14.64+0x100] ;  /* 0x000100040e0c7981 */ /* 0x000ee8000c1e1900 */
[----:B------:R-:W3:Y:S01]  /*0140*/  LDG.E R13, desc[UR4][R14.64+0x110] ;  /* 0x000110040e0d7981 */ /* 0x000ee2000c1e1900 */
[----:B------:R-:W-:-:S02]  /*0150*/  IMAD.SHL.U32 R17, R3, 0x2, RZ ;  /* 0x0000000203117824 */ /* 0x000fc400078e00ff */
[----:B------:R-:W-:-:S03]  /*0160*/  IMAD.MOV.U32 R3, RZ, RZ, RZ ;  /* 0x000000ffff037224 */ /* 0x000fc600078e00ff */
[----:B------:R-:W-:-:S05]  /*0170*/  LOP3.LUT R17, R17, 0x6, RZ, 0xe2, !PT ;  /* 0x0000000611117812 */ /* 0x000fca00078ee2ff */
[----:B------:R-:W-:Y:S01]  /*0180*/  IMAD.WIDE.U32 R2, R17, 0x10, R2 ;  /* 0x0000001011027825 */ /* 0x000fe200078e0002 */
[----:B--2---:R-:W-:Y:S04]  /*0190*/  MOVM.16.MT88 R4, R0 ;  /* 0x000000000004723a */ /* 0x004fe80000000000 */
[----:B----4-:R-:W-:Y:S04]  /*01a0*/  MOVM.16.MT88 R5, R16 ;  /* 0x000000001005723a */ /* 0x010fe80000000000 */
[----:B-----5:R-:W-:Y:S04]  /*01b0*/  MOVM.16.MT88 R6, R6 ;  /* 0x000000000606723a */ /* 0x020fe80000000000 */
[----:B---3--:R-:W0:Y:S02]  /*01c0*/  MOVM.16.MT88 R7, R7 ;  /* 0x000000000707723a */ /* 0x008e240000000000 */
[C---:B0-----:R-:W-:Y:S08]  /*01d0*/  HMMA.16816.F32 R8, R4.reuse, R10, RZ ;  /* 0x0000000a0408723c */ /* 0x041ff000000018ff */
[----:B------:R-:W-:Y:S01]  /*01e0*/  HMMA.16816.F32 R12, R4, R12, RZ ;  /* 0x0000000c040c723c */ /* 0x000fe200000018ff */
[----:B------:R-:W-:-:S04]  /*01f0*/  LEA R4, P0, R2, UR6, 0x2 ;  /* 0x0000000602047c11 */ /* 0x000fc8000f8010ff */
[----:B------:R-:W-:-:S06]  /*0200*/  LEA.HI.X R5, R2, UR7, R3, 0x2, P0 ;  /* 0x0000000702057c11 */ /* 0x000fcc00080f1403 */
[----:B------:R-:W-:Y:S04]  /*0210*/  STG.E desc[UR4][R4.64], R8 ;  /* 0x0000000804007986 */ /* 0x000fe8000c101904 */
[----:B------:R-:W-:Y:S04]  /*0220*/  STG.E desc[UR4][R4.64+0x40], R9 ;  /* 0x0000400904007986 */ /* 0x000fe8000c101904 */
[----:B------:R-:W-:Y:S04]  /*0230*/  STG.E desc[UR4][R4.64+0x20], R10 ;  /* 0x0000200a04007986 */ /* 0x000fe8000c101904 */
[----:B------:R-:W-:Y:S04]  /*0240*/  STG.E desc[UR4][R4.64+0x60], R11 ;  /* 0x0000600b04007986 */ /* 0x000fe8000c101904 */
[----:B------:R-:W-:Y:S04]  /*0250*/  STG.E desc[UR4][R4.64+0x200], R12 ;  /* 0x0002000c04007986 */ /* 0x000fe8000c101904 */
[----:B------:R-:W-:Y:S04]  /*0260*/  STG.E desc[UR4][R4.64+0x240], R13 ;  /* 0x0002400d04007986 */ /* 0x000fe8000c101904 */
[----:B------:R-:W-:Y:S04]  /*0270*/  STG.E desc[UR4][R4.64+0x220], R14 ;  /* 0x0002200e04007986 */ /* 0x000fe8000c101904 */
[----:B------:R-:W-:Y:S01]  /*0280*/  STG.E desc[UR4][R4.64+0x260], R15 ;  /* 0x0002600f04007986 */ /* 0x000fe2000c101904 */
[----:B------:R-:W-:Y:S05]  /*0290*/  EXIT ;  /* 0x000000000000794d */ /* 0x000fea0003800000 */
.L_x_0:
[----:B------:R-:W-:-:S00]  /*02a0*/  BRA `(.L_x_0) ;  /* 0xfffffffc00fc7947 */ /* 0x000fc0000383ffff */
[----:B------:R-:W-:-:S00]  /*02b0*/  NOP ;  /* 0x0000000000007918 */ /* 0x000fc00000000000 */
        /* <DEDUP_REMOVED lines=12> */
.L_x_1:


//--------------------- .nv.shared.reserved.0     --------------------------
	.section	.nv.shared.reserved.0,"aw",@nobits
	.weak		__nv_reservedSMEM_offset_0_alias
	.size		__nv_reservedSMEM_offset_0_alias, 0, 64
	.other		__nv_reservedSMEM_offset_0_alias,@"STO_CUDA_RESERVED_SHARED STV_DEFAULT"
__nv_reservedSMEM_offset_0_alias:
	.zero		0
	.zero		64


//--------------------- .nv.constant0._Z15wmma_gemm_16x16P6__halfS0_Pf --------------------------
	.section	.nv.constant0._Z15wmma_gemm_16x16P6__halfS0_Pf,"a",@progbits
	.sectionflags	@""
	.align	4
.nv.constant0._Z15wmma_gemm_16x16P6__halfS0_Pf:
	.zero		920


//--------------------- SYMBOLS --------------------------

	.type		.nv.reservedSmem.offset0,@object
	.size		.nv.reservedSmem.offset0,0x4
